	.headerflags	@"EF_CUDA_TEXMODE_UNIFIED EF_CUDA_64BIT_ADDRESS EF_CUDA_SM86 EF_CUDA_VIRTUAL_SM(EF_CUDA_SM86)"
	.elftype	@"ET_EXEC"


//--------------------- .nv.info                  --------------------------
	.section	.nv.info,"",@"SHT_CUDA_INFO"
	.align	4


	//----- nvinfo : EIATTR_REGCOUNT
	.align		4
        /*0000*/ 	.byte	0x04, 0x2f
        /*0002*/ 	.short	(.L_2 - .L_1)
	.align		4
.L_1:
        /*0004*/ 	.word	index@(triton_red_fused__to_copy_add_amax_amin_cat_clamp_mul_reciprocal_7)
        /*0008*/ 	.word	0x0000001a


	//----- nvinfo : EIATTR_MIN_STACK_SIZE
	.align		4
.L_2:
        /*000c*/ 	.byte	0x04, 0x12
        /*000e*/ 	.short	(.L_4 - .L_3)
	.align		4
.L_3:
        /*0010*/ 	.word	index@(triton_red_fused__to_copy_add_amax_amin_cat_clamp_mul_reciprocal_7)
        /*0014*/ 	.word	0x00000000


	//----- nvinfo : EIATTR_FRAME_SIZE
	.align		4
.L_4:
        /*0018*/ 	.byte	0x04, 0x11
        /*001a*/ 	.short	(.L_6 - .L_5)
	.align		4
.L_5:
        /*001c*/ 	.word	index@(triton_red_fused__to_copy_add_amax_amin_cat_clamp_mul_reciprocal_7)
        /*0020*/ 	.word	0x00000000


	//----- nvinfo : EIATTR_MIN_STACK_SIZE
	.align		4
.L_6:
        /*0024*/ 	.byte	0x04, 0x12
        /*0026*/ 	.short	(.L_8 - .L_7)
	.align		4
.L_7:
        /*0028*/ 	.word	index@(triton_red_fused__to_copy_add_amax_amin_cat_clamp_mul_reciprocal_7)
        /*002c*/ 	.word	0x00000000
.L_8:


//--------------------- .nv.info.triton_red_fused__to_copy_add_amax_amin_cat_clamp_mul_reciprocal_7 --------------------------
	.section	.nv.info.triton_red_fused__to_copy_add_amax_amin_cat_clamp_mul_reciprocal_7,"",@"SHT_CUDA_INFO"
	.sectionflags	@""
	.align	4


	//----- nvinfo : EIATTR_CUDA_API_VERSION
	.align		4
        /*0000*/ 	.byte	0x04, 0x37
        /*0002*/ 	.short	(.L_10 - .L_9)
.L_9:
        /*0004*/ 	.word	0x0000007c


	//----- nvinfo : EIATTR_SW2861232_WAR
	.align		4
.L_10:
        /*0008*/ 	.byte	0x01, 0x35
	.zero		2


	//----- nvinfo : EIATTR_PARAM_CBANK
	.align		4
        /*000c*/ 	.byte	0x04, 0x0a
        /*000e*/ 	.short	(.L_12 - .L_11)
	.align		4
.L_11:
        /*0010*/ 	.word	index@(.nv.constant0.triton_red_fused__to_copy_add_amax_amin_cat_clamp_mul_reciprocal_7)
        /*0014*/ 	.short	0x0160
        /*0016*/ 	.short	0x0038


	//----- nvinfo : EIATTR_CBANK_PARAM_SIZE
	.align		4
.L_12:
        /*0018*/ 	.byte	0x03, 0x19
        /*001a*/ 	.short	0x0038


	//----- nvinfo : EIATTR_KPARAM_INFO
	.align		4
        /*001c*/ 	.byte	0x04, 0x17
        /*001e*/ 	.short	(.L_14 - .L_13)
.L_13:
        /*0020*/ 	.word	0x00000000
        /*0024*/ 	.short	0x0007
        /*0026*/ 	.short	0x0030
        /*0028*/ 	.byte	0x00, 0xf4, 0x21, 0x00


	//----- nvinfo : EIATTR_KPARAM_INFO
	.align		4
.L_14:
        /*002c*/ 	.byte	0x04, 0x17
        /*002e*/ 	.short	(.L_16 - .L_15)
.L_15:
        /*0030*/ 	.word	0x00000000
        /*0034*/ 	.short	0x0006
        /*0036*/ 	.short	0x002c
        /*0038*/ 	.byte	0x00, 0xf0, 0x11, 0x00


	//----- nvinfo : EIATTR_KPARAM_INFO
	.align		4
.L_16:
        /*003c*/ 	.byte	0x04, 0x17
        /*003e*/ 	.short	(.L_18 - .L_17)
.L_17:
        /*0040*/ 	.word	0x00000000
        /*0044*/ 	.short	0x0005
        /*0046*/ 	.short	0x0028
        /*0048*/ 	.byte	0x00, 0xf0, 0x11, 0x00


	//----- nvinfo : EIATTR_KPARAM_INFO
	.align		4
.L_18:
        /*004c*/ 	.byte	0x04, 0x17
        /*004e*/ 	.short	(.L_20 - .L_19)
.L_19:
        /*0050*/ 	.word	0x00000000
        /*0054*/ 	.short	0x0004
        /*0056*/ 	.short	0x0020
        /*0058*/ 	.byte	0x00, 0xf4, 0x21, 0x00


	//----- nvinfo : EIATTR_KPARAM_INFO
	.align		4
.L_20:
        /*005c*/ 	.byte	0x04, 0x17
        /*005e*/ 	.short	(.L_22 - .L_21)
.L_21:
        /*0060*/ 	.word	0x00000000
        /*0064*/ 	.short	0x0003
        /*0066*/ 	.short	0x0018
        /*0068*/ 	.byte	0x00, 0xf4, 0x21, 0x00


	//----- nvinfo : EIATTR_KPARAM_INFO
	.align		4
.L_22:
        /*006c*/ 	.byte	0x04, 0x17
        /*006e*/ 	.short	(.L_24 - .L_23)
.L_23:
        /*0070*/ 	.word	0x00000000
        /*0074*/ 	.short	0x0002
        /*0076*/ 	.short	0x0010
        /*0078*/ 	.byte	0x00, 0xf4, 0x21, 0x00


	//----- nvinfo : EIATTR_KPARAM_INFO
	.align		4
.L_24:
        /*007c*/ 	.byte	0x04, 0x17
        /*007e*/ 	.short	(.L_26 - .L_25)
.L_25:
        /*0080*/ 	.word	0x00000000
        /*0084*/ 	.short	0x0001
        /*0086*/ 	.short	0x0008
        /*0088*/ 	.byte	0x00, 0xf4, 0x21, 0x00


	//----- nvinfo : EIATTR_KPARAM_INFO
	.align		4
.L_26:
        /*008c*/ 	.byte	0x04, 0x17
        /*008e*/ 	.short	(.L_28 - .L_27)
.L_27:
        /*0090*/ 	.word	0x00000000
        /*0094*/ 	.short	0x0000
        /*0096*/ 	.short	0x0000
        /*0098*/ 	.byte	0x00, 0xf4, 0x21, 0x00


	//----- nvinfo : EIATTR_MAXREG_COUNT
	.align		4
.L_28:
        /*009c*/ 	.byte	0x03, 0x1b
        /*009e*/ 	.short	0x00ff


	//----- nvinfo : EIATTR_COOP_GROUP_MASK_REGIDS
	.align		4
        /*00a0*/ 	.byte	0x04, 0x29
        /*00a2*/ 	.short	(.L_30 - .L_29)


	//   ....[0]....
.L_29:
        /*00a4*/ 	.word	0xffffffff


	//   ....[1]....
        /*00a8*/ 	.word	0xffffffff


	//   ....[2]....
        /*00ac*/ 	.word	0xffffffff


	//   ....[3]....
        /*00b0*/ 	.word	0xffffffff


	//----- nvinfo : EIATTR_COOP_GROUP_INSTR_OFFSETS
	.align		4
.L_30:
        /*00b4*/ 	.byte	0x04, 0x28
        /*00b6*/ 	.short	(.L_32 - .L_31)


	//   ....[0]....
.L_31:
        /*00b8*/ 	.word	0x00000480


	//   ....[1]....
        /*00bc*/ 	.word	0x000004a0


	//   ....[2]....
        /*00c0*/ 	.word	0x00000500


	//   ....[3]....
        /*00c4*/ 	.word	0x00000550


	//----- nvinfo : EIATTR_EXIT_INSTR_OFFSETS
	.align		4
.L_32:
        /*00c8*/ 	.byte	0x04, 0x1c
        /*00ca*/ 	.short	(.L_34 - .L_33)


	//   ....[0]....
.L_33:
        /*00cc*/ 	.word	0x00000be0


	//----- nvinfo : EIATTR_REQNTID
	.align		4
.L_34:
        /*00d0*/ 	.byte	0x04, 0x10
        /*00d2*/ 	.short	(.L_36 - .L_35)
.L_35:
        /*00d4*/ 	.word	0x00000100
        /*00d8*/ 	.word	0x00000001
        /*00dc*/ 	.word	0x00000001
.L_36:


//--------------------- .nv.callgraph             --------------------------
	.section	.nv.callgraph,"",@"SHT_CUDA_CALLGRAPH"
	.align	4
	.sectionentsize	8
	.align		4
        /*0000*/ 	.word	0x00000000
	.align		4
        /*0004*/ 	.word	0xffffffff
	.align		4
        /*0008*/ 	.word	0x00000000
	.align		4
        /*000c*/ 	.word	0xfffffffe
	.align		4
        /*0010*/ 	.word	0x00000000
	.align		4
        /*0014*/ 	.word	0xfffffffd
	.align		4
        /*0018*/ 	.word	0x00000000
	.align		4
        /*001c*/ 	.word	0xfffffffc


//--------------------- .nv.rel.action            --------------------------
	.section	.nv.rel.action,"",@"SHT_CUDA_RELOCINFO"
	.align	8
	.sectionentsize	8
        /*0000*/ 	.byte	0x73, 0x00, 0x00, 0x00, 0x00, 0x00, 0x00, 0x00, 0x00, 0x00, 0x00, 0x11, 0x25, 0x00, 0x05, 0x36


//--------------------- .nv.constant4             --------------------------
	.section	.nv.constant4,"a",@progbits
	.align	8
	.align		8
.nv.constant4:
        /*0000*/ 	.dword	_$_str


//--------------------- .nv.constant0.triton_red_fused__to_copy_add_amax_amin_cat_clamp_mul_reciprocal_7 --------------------------
	.section	.nv.constant0.triton_red_fused__to_copy_add_amax_amin_cat_clamp_mul_reciprocal_7,"a",@progbits
	.sectionflags	@""
	.align	4
.nv.constant0.triton_red_fused__to_copy_add_amax_amin_cat_clamp_mul_reciprocal_7:
	.zero		408


//--------------------- .text.triton_red_fused__to_copy_add_amax_amin_cat_clamp_mul_reciprocal_7 --------------------------
	.section	.text.triton_red_fused__to_copy_add_amax_amin_cat_clamp_mul_reciprocal_7,"ax",@progbits
	.sectionflags	@"SHF_BARRIERS=1"
	.sectioninfo	@"SHI_REGISTERS=26"
	.align	128
        .global         triton_red_fused__to_copy_add_amax_amin_cat_clamp_mul_reciprocal_7
        .type           triton_red_fused__to_copy_add_amax_amin_cat_clamp_mul_reciprocal_7,@function
        .size           triton_red_fused__to_copy_add_amax_amin_cat_clamp_mul_reciprocal_7,(.L_x_3 - triton_red_fused__to_copy_add_amax_amin_cat_clamp_mul_reciprocal_7)
        .other          triton_red_fused__to_copy_add_amax_amin_cat_clamp_mul_reciprocal_7,@"STO_CUDA_ENTRY STV_DEFAULT"
triton_red_fused__to_copy_add_amax_amin_cat_clamp_mul_reciprocal_7:
.text.triton_red_fused__to_copy_add_amax_amin_cat_clamp_mul_reciprocal_7:
[----:B------:R-:W-:Y:S02]  /*0000*/  IMAD.MOV.U32 R1, RZ, RZ, c[0x0][0x28] ;  /* 0x00000a00ff017624 */ /* 0x000fe400078e00ff */
[----:B------:R-:W0:Y:S01]  /*0010*/  S2R R7, SR_TID.X ;  /* 0x0000000000077919 */ /* 0x000e220000002100 */
[----:B------:R-:W-:Y:S01]  /*0020*/  IMAD.MOV.U32 R11, RZ, RZ, 0x7f800000 ;  /* 0x7f800000ff0b7424 */ /* 0x000fe200078e00ff */
[----:B------:R-:W-:Y:S01]  /*0030*/  ULDC.64 UR4, c[0x0][0x118] ;  /* 0x0000460000047ab9 */ /* 0x000fe20000000a00 */
[----:B------:R-:W-:Y:S01]  /*0040*/  IMAD.MOV.U32 R10, RZ, RZ, -0x800000 ;  /* 0xff800000ff0a7424 */ /* 0x000fe200078e00ff */
[----:B------:R-:W1:Y:S01]  /*0050*/  S2R R4, SR_CTAID.X ;  /* 0x0000000000047919 */ /* 0x000e620000002500 */
[----:B------:R-:W-:Y:S02]  /*0060*/  IMAD.MOV.U32 R9, RZ, RZ, RZ ;  /* 0x000000ffff097224 */ /* 0x000fe400078e00ff */
[----:B------:R-:W-:Y:S01]  /*0070*/  IMAD.MOV.U32 R21, RZ, RZ, RZ ;  /* 0x000000ffff157224 */ /* 0x000fe200078e00ff */
[----:B0-----:R-:W-:Y:S02]  /*0080*/  SHF.R.U32.HI R5, RZ, 0x2, R7 ;  /* 0x00000002ff057819 */ /* 0x001fe40000011607 */
[----:B------:R-:W-:-:S02]  /*0090*/  LOP3.LUT R6, R7, 0x3, RZ, 0xc0, !PT ;  /* 0x0000000307067812 */ /* 0x000fc400078ec0ff */
[----:B------:R-:W-:Y:S01]  /*00a0*/  SGXT.U32 R5, R5, 0x6 ;  /* 0x000000060505781a */ /* 0x000fe20000000000 */
[----:B-1----:R-:W-:-:S04]  /*00b0*/  IMAD.SHL.U32 R8, R4, 0x40, RZ ;  /* 0x0000004004087824 */ /* 0x002fc800078e00ff */
[----:B------:R-:W-:Y:S01]  /*00c0*/  IMAD R13, R4, 0x40, R5 ;  /* 0x00000040040d7824 */ /* 0x000fe200078e0205 */
[----:B------:R-:W-:-:S03]  /*00d0*/  LOP3.LUT R20, R5, R8, RZ, 0xfc, !PT ;  /* 0x0000000805147212 */ /* 0x000fc600078efcff */
[C---:B------:R-:W-:Y:S01]  /*00e0*/  IMAD R3, R13.reuse, 0x3000, RZ ;  /* 0x000030000d037824 */ /* 0x040fe200078e02ff */
[----:B------:R-:W-:Y:S01]  /*00f0*/  ISETP.GE.AND P1, PT, R20, 0x1010, PT ;  /* 0x000010101400780c */ /* 0x000fe20003f26270 */
[----:B------:R-:W-:-:S03]  /*0100*/  IMAD R2, R13, 0xc00, R6 ;  /* 0x00000c000d027824 */ /* 0x000fc600078e0206 */
[----:B------:R-:W-:-:S04]  /*0110*/  IADD3 R3, R3, -0xc00, R6 ;  /* 0xfffff40003037810 */ /* 0x000fc80007ffe006 */
.L_x_0:
[----:B------:R-:W-:Y:S01]  /*0120*/  ISETP.GT.U32.AND P0, PT, R9, 0xbff, PT ;  /* 0x00000bff0900780c */ /* 0x000fe20003f04070 */
[----:B------:R-:W-:Y:S02]  /*0130*/  IMAD.IADD R18, R3, 0x1, R9 ;  /* 0x0000000103127824 */ /* 0x000fe400078e0209 */
[----:B------:R-:W-:Y:S01]  /*0140*/  IMAD.MOV.U32 R19, RZ, RZ, 0x4 ;  /* 0x00000004ff137424 */ /* 0x000fe200078e00ff */
[----:B------:R-:W-:Y:S01]  /*0150*/  ISETP.GT.U32.AND.EX P0, PT, R21, RZ, !P1, P0 ;  /* 0x000000ff1500720c */ /* 0x000fe20004f04100 */
[----:B------:R-:W-:Y:S02]  /*0160*/  IMAD.MOV.U32 R13, RZ, RZ, RZ ;  /* 0x000000ffff0d7224 */ /* 0x000fe400078e00ff */
[----:B------:R-:W-:-:S10]  /*0170*/  IMAD.WIDE R18, R18, R19, c[0x0][0x168] ;  /* 0x00005a0012127625 */ /* 0x000fd400078e0213 */
[----:B------:R-:W2:Y:S01]  /*0180*/  @P0 LDG.E.EL R13, [R18.64] ;  /* 0x00000004120d0981 */ /* 0x000ea2000c2e1900 */
[----:B------:R-:W-:Y:S01]  /*0190*/  ISETP.GE.U32.AND P0, PT, R9, 0xc00, PT ;  /* 0x00000c000900780c */ /* 0x000fe20003f06070 */
[----:B------:R-:W-:Y:S01]  /*01a0*/  IMAD.IADD R17, R2, 0x1, R9 ;  /* 0x0000000102117824 */ /* 0x000fe200078e0209 */
[----:B------:R-:W-:Y:S01]  /*01b0*/  PRMT R14, RZ, 0x7610, R14 ;  /* 0x00007610ff0e7816 */ /* 0x000fe2000000000e */
[----:B------:R-:W-:Y:S01]  /*01c0*/  IMAD.MOV.U32 R12, RZ, RZ, 0x2 ;  /* 0x00000002ff0c7424 */ /* 0x000fe200078e00ff */
[----:B------:R-:W-:-:S03]  /*01d0*/  ISETP.GE.U32.AND.EX P0, PT, R21, RZ, PT, P0 ;  /* 0x000000ff1500720c */ /* 0x000fc60003f06100 */
[----:B------:R-:W-:Y:S01]  /*01e0*/  IMAD.WIDE R16, R17, R12, c[0x0][0x160] ;  /* 0x0000580011107625 */ /* 0x000fe200078e020c */
[----:B------:R-:W-:-:S13]  /*01f0*/  ISETP.LT.AND P2, PT, R20, 0x1010, !P0 ;  /* 0x000010101400780c */ /* 0x000fda0004741270 */
[----:B------:R-:W3:Y:S01]  /*0200*/  @P2 LDG.E.EL.U16 R14, [R16.64] ;  /* 0x00000004100e2981 */ /* 0x000ee2000c2e1500 */
[----:B------:R-:W-:Y:S01]  /*0210*/  FSETP.NAN.AND P5, PT, R10, R10, PT ;  /* 0x0000000a0a00720b */ /* 0x000fe20003fa8000 */
[----:B--2---:R-:W-:-:S04]  /*0220*/  FMUL R0, R13, R13 ;  /* 0x0000000d0d007220 */ /* 0x004fc80000400000 */
[----:B------:R-:W-:-:S04]  /*0230*/  FMUL R0, R0, R13 ;  /* 0x0000000d00007220 */ /* 0x000fc80000400000 */
[----:B------:R-:W-:Y:S01]  /*0240*/  FFMA R0, R0, 0.044714998453855514526, R13 ;  /* 0x3d37271300007823 */ /* 0x000fe2000000000d */
[----:B------:R-:W-:-:S03]  /*0250*/  FMUL R13, R13, 0.5 ;  /* 0x3f0000000d0d7820 */ /* 0x000fc60000400000 */
[----:B------:R-:W-:-:S04]  /*0260*/  FMUL R23, R0, 0.79788458347320556641 ;  /* 0x3f4c422a00177820 */ /* 0x000fc80000400000 */
[----:B------:R-:W-:-:S05]  /*0270*/  FADD.FTZ R22, |R23|, -RZ ;  /* 0x800000ff17167221 */ /* 0x000fca0000010200 */
[----:B------:R-:W-:Y:S01]  /*0280*/  FSETP.GE.AND P3, PT, R22, 0.60000002384185791016, PT ;  /* 0x3f19999a1600780b */ /* 0x000fe20003f66000 */
[----:B---3--:R-:W-:-:S12]  /*0290*/  IMAD.U32 R14, R14, 0x10000, RZ ;  /* 0x000100000e0e7824 */ /* 0x008fd800078e00ff */
[C---:B------:R-:W-:Y:S01]  /*02a0*/  @P3 FMUL R18, R22.reuse, 2.8853900432586669922 ;  /* 0x4038aa3b16123820 */ /* 0x040fe20000400000 */
[----:B------:R-:W-:Y:S01]  /*02b0*/  @!P3 IMAD.MOV.U32 R0, RZ, RZ, 0x3c80f082 ;  /* 0x3c80f082ff00b424 */ /* 0x000fe200078e00ff */
[----:B------:R-:W-:Y:S01]  /*02c0*/  @!P3 FMUL R15, R23, R23 ;  /* 0x00000017170fb220 */ /* 0x000fe20000400000 */
[----:B------:R-:W-:Y:S01]  /*02d0*/  @P3 IMAD.MOV.U32 R16, RZ, RZ, 0x3f800000 ;  /* 0x3f800000ff103424 */ /* 0x000fe200078e00ff */
[----:B------:R-:W-:Y:S02]  /*02e0*/  @P3 FSETP.GE.AND P2, PT, R22, 9.010913848876953125, PT ;  /* 0x41102cb41600380b */ /* 0x000fe40003f46000 */
[----:B------:R-:W0:Y:S01]  /*02f0*/  @P3 MUFU.EX2 R18, R18 ;  /* 0x0000001200123308 */ /* 0x000e220000000800 */
[----:B------:R-:W-:-:S04]  /*0300*/  @!P3 FFMA.FTZ R0, R15, R0, -0.052303962409496307373 ;  /* 0xbd563cae0f00b423 */ /* 0x000fc80000010000 */
[----:B------:R-:W-:-:S04]  /*0310*/  @!P3 FFMA.FTZ R0, R15, R0, 0.1331529766321182251 ;  /* 0x3e0859410f00b423 */ /* 0x000fc80000010000 */
[----:B------:R-:W-:-:S04]  /*0320*/  @!P3 FFMA.FTZ R0, R15, R0, -0.33332768082618713379 ;  /* 0xbeaaa9ed0f00b423 */ /* 0x000fc80000010000 */
[----:B------:R-:W-:Y:S01]  /*0330*/  @!P3 FFMA.FTZ R0, R15, R0, RZ ;  /* 0x000000000f00b223 */ /* 0x000fe200000100ff */
[----:B0-----:R-:W-:-:S06]  /*0340*/  @P3 FADD R19, R18, 1 ;  /* 0x3f80000012133421 */ /* 0x001fcc0000000000 */
[----:B------:R-:W0:Y:S02]  /*0350*/  @P3 MUFU.RCP R19, R19 ;  /* 0x0000001300133308 */ /* 0x000e240000001000 */
[----:B0-----:R-:W-:-:S05]  /*0360*/  @P3 FFMA.FTZ R16, R19, -2, R16 ;  /* 0xc000000013103823 */ /* 0x001fca0000010010 */
[----:B------:R-:W-:Y:S02]  /*0370*/  @P3 FSEL R16, R16, 1, !P2 ;  /* 0x3f80000010103808 */ /* 0x000fe40005000000 */
[----:B------:R-:W-:Y:S02]  /*0380*/  FSETP.NAN.AND P2, PT, R11, R11, PT ;  /* 0x0000000b0b00720b */ /* 0x000fe40003f48000 */
[--C-:B------:R-:W-:Y:S01]  /*0390*/  @P3 LOP3.LUT R16, R16, 0x80000000, R23.reuse, 0xf8, !PT ;  /* 0x8000000010103812 */ /* 0x100fe200078ef817 */
[----:B------:R-:W-:Y:S01]  /*03a0*/  @!P3 FFMA.FTZ R16, R0, R23, R23 ;  /* 0x000000170010b223 */ /* 0x000fe20000010017 */
[----:B------:R-:W-:-:S03]  /*03b0*/  IADD3 R9, P3, R9, 0x4, RZ ;  /* 0x0000000409097810 */ /* 0x000fc60007f7e0ff */
[----:B------:R-:W-:Y:S02]  /*03c0*/  FADD R16, R16, 1 ;  /* 0x3f80000010107421 */ /* 0x000fe40000000000 */
[----:B------:R-:W-:Y:S02]  /*03d0*/  IMAD.X R21, RZ, RZ, R21, P3 ;  /* 0x000000ffff157224 */ /* 0x000fe400018e0615 */
[----:B------:R-:W-:Y:S01]  /*03e0*/  @P0 FMUL R14, R16, R13 ;  /* 0x0000000d100e0220 */ /* 0x000fe20000400000 */
[----:B------:R-:W-:-:S04]  /*03f0*/  ISETP.GE.U32.AND P0, PT, R9, 0x3c00, PT ;  /* 0x00003c000900780c */ /* 0x000fc80003f06070 */
[----:B------:R-:W-:Y:S02]  /*0400*/  ISETP.GE.U32.AND.EX P0, PT, R21, RZ, PT, P0 ;  /* 0x000000ff1500720c */ /* 0x000fe40003f06100 */
[CC--:B------:R-:W-:Y:S02]  /*0410*/  FSETP.GEU.AND P3, PT, R11.reuse, R14.reuse, PT ;  /* 0x0000000e0b00720b */ /* 0x0c0fe40003f6e000 */
[CC--:B------:R-:W-:Y:S02]  /*0420*/  FSETP.GT.AND P4, PT, R10.reuse, R14.reuse, PT ;  /* 0x0000000e0a00720b */ /* 0x0c0fe40003f84000 */
[CC--:B------:R-:W-:Y:S02]  /*0430*/  FSEL R0, R11.reuse, R14.reuse, !P3 ;  /* 0x0000000e0b007208 */ /* 0x0c0fe40005800000 */
[----:B------:R-:W-:Y:S02]  /*0440*/  FSEL R13, R10, R14, P4 ;  /* 0x0000000e0a0d7208 */ /* 0x000fe40002000000 */
[----:B------:R-:W-:-:S02]  /*0450*/  @!P1 FSEL R11, R11, R0, P2 ;  /* 0x000000000b0b9208 */ /* 0x000fc40001000000 */
[----:B------:R-:W-:Y:S01]  /*0460*/  @!P1 FSEL R10, R10, R13, P5 ;  /* 0x0000000d0a0a9208 */ /* 0x000fe20002800000 */
[----:B------:R-:W-:Y:S05]  /*0470*/  @!P0 BRA `(.L_x_0) ;  /* 0xfffffca000008947 */ /* 0x000fea000383ffff */
[----:B------:R-:W0:Y:S01]  /*0480*/  SHFL.BFLY PT, R0, R11, 0x2, 0x1f ;  /* 0x0c401f000b007f89 */ /* 0x000e2200000e0000 */
[----:B------:R-:W-:-:S03]  /*0490*/  FSETP.NAN.AND P0, PT, R11, R11, PT ;  /* 0x0000000b0b00720b */ /* 0x000fc60003f08000 */
[----:B------:R-:W1:Y:S01]  /*04a0*/  SHFL.BFLY PT, R13, R10, 0x2, 0x1f ;  /* 0x0c401f000a0d7f89 */ /* 0x000e6200000e0000 */
[----:B0-----:R-:W-:-:S04]  /*04b0*/  FSETP.GEU.AND P2, PT, R11, R0, PT ;  /* 0x000000000b00720b */ /* 0x001fc80003f4e000 */
[C---:B------:R-:W-:Y:S02]  /*04c0*/  FSEL R0, R11.reuse, R0, !P2 ;  /* 0x000000000b007208 */ /* 0x040fe40005000000 */
[C---:B------:R-:W-:Y:S02]  /*04d0*/  FSETP.NAN.AND P2, PT, R10.reuse, R10, PT ;  /* 0x0000000a0a00720b */ /* 0x040fe40003f48000 */
[----:B------:R-:W-:Y:S02]  /*04e0*/  FSEL R14, R11, R0, P0 ;  /* 0x000000000b0e7208 */ /* 0x000fe40000000000 */
[----:B-1----:R-:W-:-:S03]  /*04f0*/  FSETP.GT.AND P0, PT, R10, R13, PT ;  /* 0x0000000d0a00720b */ /* 0x002fc60003f04000 */
[----:B------:R-:W0:Y:S01]  /*0500*/  SHFL.BFLY PT, R9, R14, 0x1, 0x1f ;  /* 0x0c201f000e097f89 */ /* 0x000e2200000e0000 */
[----:B------:R-:W-:Y:S02]  /*0510*/  FSEL R13, R10, R13, P0 ;  /* 0x0000000d0a0d7208 */ /* 0x000fe40000000000 */
[----:B------:R-:W-:Y:S02]  /*0520*/  FSETP.NAN.AND P0, PT, R14, R14, PT ;  /* 0x0000000e0e00720b */ /* 0x000fe40003f08000 */
[----:B------:R-:W-:Y:S02]  /*0530*/  FSEL R16, R10, R13, P2 ;  /* 0x0000000d0a107208 */ /* 0x000fe40001000000 */
[----:B------:R-:W-:-:S03]  /*0540*/  LOP3.LUT R13, R8, 0x3f, R7, 0xf8, !PT ;  /* 0x0000003f080d7812 */ /* 0x000fc600078ef807 */
[----:B------:R-:W1:Y:S01]  /*0550*/  SHFL.BFLY PT, R11, R16, 0x1, 0x1f ;  /* 0x0c201f00100b7f89 */ /* 0x000e6200000e0000 */
[----:B0-----:R-:W-:Y:S02]  /*0560*/  FSETP.GEU.AND P3, PT, R14, R9, PT ;  /* 0x000000090e00720b */ /* 0x001fe40003f6e000 */
[----:B-1----:R-:W-:-:S11]  /*0570*/  FSETP.GT.AND P2, PT, R16, R11, PT ;  /* 0x0000000b1000720b */ /* 0x002fd60003f44000 */
[----:B------:R-:W-:Y:S02]  /*0580*/  @P3 FSEL R14, R14, R9, P0 ;  /* 0x000000090e0e3208 */ /* 0x000fe40000000000 */
[----:B------:R-:W-:Y:S02]  /*0590*/  FSETP.NAN.AND P0, PT, R16, R16, PT ;  /* 0x000000101000720b */ /* 0x000fe40003f08000 */
[C---:B------:R-:W-:Y:S01]  /*05a0*/  FSETP.GE.AND P3, PT, R14.reuse, RZ, PT ;  /* 0x000000ff0e00720b */ /* 0x040fe20003f66000 */
[----:B------:R-:W-:Y:S03]  /*05b0*/  STS [R5.X4], R14 ;  /* 0x0000000e05007388 */ /* 0x000fe60000004800 */
[----:B------:R-:W-:Y:S02]  /*05c0*/  FSEL R0, R14, RZ, !P3 ;  /* 0x000000ff0e007208 */ /* 0x000fe40005800000 */
[----:B------:R-:W-:Y:S01]  /*05d0*/  @!P2 FSEL R16, R16, R11, P0 ;  /* 0x0000000b1010a208 */ /* 0x000fe20000000000 */
[----:B------:R-:W-:Y:S02]  /*05e0*/  BAR.SYNC.DEFER_BLOCKING 0x0 ;  /* 0x0000000000007b1d */ /* 0x000fe40000010000 */
[----:B------:R-:W-:Y:S01]  /*05f0*/  FADD R11, RZ, -R0 ;  /* 0x80000000ff0b7221 */ /* 0x000fe20000000000 */
[----:B------:R-:W-:-:S02]  /*0600*/  LOP3.LUT R0, R7, 0x3f, RZ, 0xc0, !PT ;  /* 0x0000003f07007812 */ /* 0x000fc400078ec0ff */
[C---:B------:R-:W-:Y:S02]  /*0610*/  FSETP.GTU.AND P0, PT, R16.reuse, RZ, PT ;  /* 0x000000ff1000720b */ /* 0x040fe40003f0c000 */
[----:B------:R-:W-:Y:S02]  /*0620*/  FSETP.NAN.AND P2, PT, R11, R11, PT ;  /* 0x0000000b0b00720b */ /* 0x000fe40003f48000 */
[----:B------:R-:W-:-:S04]  /*0630*/  FSEL R18, R16, RZ, P0 ;  /* 0x000000ff10127208 */ /* 0x000fc80000000000 */
[----:B------:R-:W-:-:S07]  /*0640*/  FSETP.GT.AND P0, PT, R11, R18, PT ;  /* 0x000000120b00720b */ /* 0x000fce0003f04000 */
[----:B------:R-:W-:Y:S01]  /*0650*/  @!P2 FSEL R11, R11, R18, P0 ;  /* 0x000000120b0ba208 */ /* 0x000fe20000000000 */
[----:B------:R-:W-:Y:S04]  /*0660*/  LDS R9, [R0.X4] ;  /* 0x0000000000097984 */ /* 0x000fe80000004800 */
[----:B------:R-:W-:Y:S01]  /*0670*/  FMUL R11, R11, 0.0078740157186985015869 ;  /* 0x3c0102040b0b7820 */ /* 0x000fe20000400000 */
[----:B------:R-:W-:Y:S04]  /*0680*/  BAR.SYNC.DEFER_BLOCKING 0x0 ;  /* 0x0000000000007b1d */ /* 0x000fe80000010000 */
[----:B------:R-:W-:-:S02]  /*0690*/  FSETP.GT.AND P0, PT, R11, 9.9999997473787516356e-06, PT ;  /* 0x3727c5ac0b00780b */ /* 0x000fc40003f04000 */
[----:B------:R-:W-:-:S11]  /*06a0*/  FSETP.NAN.AND P2, PT, R11, R11, PT ;  /* 0x0000000b0b00720b */ /* 0x000fd60003f48000 */
[----:B------:R-:W-:Y:S02]  /*06b0*/  @!P0 FSEL R11, R11, 9.9999997473787516356e-06, P2 ;  /* 0x3727c5ac0b0b8808 */ /* 0x000fe40001000000 */
[----:B------:R-:W-:Y:S01]  /*06c0*/  LOP3.LUT P0, RZ, R7, 0xc0, RZ, 0xc0, !PT ;  /* 0x000000c007ff7812 */ /* 0x000fe2000780c0ff */
[----:B------:R-:W-:Y:S01]  /*06d0*/  IMAD.MOV.U32 R7, RZ, RZ, RZ ;  /* 0x000000ffff077224 */ /* 0x000fe200078e00ff */
[C---:B------:R-:W-:Y:S02]  /*06e0*/  FSETP.GT.AND P2, PT, |R11|.reuse, 8.50705917302346158658e+37, PT ;  /* 0x7e8000000b00780b */ /* 0x040fe40003f44200 */
[----:B------:R-:W-:Y:S02]  /*06f0*/  FSETP.GEU.AND P3, PT, |R11|, 1.175494350822287508e-38, PT ;  /* 0x008000000b00780b */ /* 0x000fe40003f6e200 */
[----:B------:R-:W-:Y:S01]  /*0700*/  ISETP.LT.AND P0, PT, R13, 0x1010, !P0 ;  /* 0x000010100d00780c */ /* 0x000fe20004701270 */
[----:B------:R0:W-:Y:S04]  /*0710*/  STS [R5.X4], R16 ;  /* 0x0000001005007388 */ /* 0x0001e80000004800 */
[----:B------:R-:W-:Y:S04]  /*0720*/  BAR.SYNC.DEFER_BLOCKING 0x0 ;  /* 0x0000000000007b1d */ /* 0x000fe80000010000 */
[----:B------:R-:W-:Y:S01]  /*0730*/  @P2 FMUL R11, R11, 0.25 ;  /* 0x3e8000000b0b2820 */ /* 0x000fe20000400000 */
[----:B0-----:R-:W-:-:S03]  /*0740*/  IMAD R5, R4, 0x40, R5 ;  /* 0x0000004004057824 */ /* 0x001fc600078e0205 */
[----:B------:R-:W-:Y:S01]  /*0750*/  @!P3 FMUL R11, R11, 16777216 ;  /* 0x4b8000000b0bb820 */ /* 0x000fe20000400000 */
[----:B------:R-:W-:Y:S02]  /*0760*/  IMAD.MOV.U32 R4, RZ, RZ, RZ ;  /* 0x000000ffff047224 */ /* 0x000fe400078e00ff */
[----:B------:R-:W-:-:S03]  /*0770*/  IMAD R6, R5, 0x3c00, R6 ;  /* 0x00003c0005067824 */ /* 0x000fc600078e0206 */
[----:B------:R-:W0:Y:S01]  /*0780*/  MUFU.RCP R11, R11 ;  /* 0x0000000b000b7308 */ /* 0x000e220000001000 */
[----:B------:R1:W2:Y:S02]  /*0790*/  LDS R10, [R0.X4] ;  /* 0x00000000000a7984 */ /* 0x0002a40000004800 */
[----:B-1----:R-:W-:-:S05]  /*07a0*/  IMAD.MOV.U32 R0, RZ, RZ, 0x3f800000 ;  /* 0x3f800000ff007424 */ /* 0x002fca00078e00ff */
[----:B------:R-:W-:-:S05]  /*07b0*/  FSEL R0, R0, 0.25, !P2 ;  /* 0x3e80000000007808 */ /* 0x000fca0005000000 */
[----:B------:R-:W-:-:S04]  /*07c0*/  @!P3 FMUL R0, R0, 16777216 ;  /* 0x4b8000000000b820 */ /* 0x000fc80000400000 */
[----:B0-----:R-:W-:Y:S01]  /*07d0*/  FMUL R5, R11, R0 ;  /* 0x000000000b057220 */ /* 0x001fe20000400000 */
[----:B--2---:R-:W-:Y:S01]  /*07e0*/  F2FP.BF16.PACK_AB R10, R10, R9 ;  /* 0x000000090a0a723e */ /* 0x004fe200000010ff */
[----:B------:R-:W-:-:S03]  /*07f0*/  IMAD.WIDE R8, R13, R12, c[0x0][0x170] ;  /* 0x00005c000d087625 */ /* 0x000fc600078e020c */
[----:B------:R-:W-:Y:S01]  /*0800*/  PRMT R14, R10, 0x7632, R14 ;  /* 0x000076320a0e7816 */ /* 0x000fe2000000000e */
[----:B------:R-:W-:Y:S01]  /*0810*/  IMAD.WIDE R12, R13, R12, c[0x0][0x178] ;  /* 0x00005e000d0c7625 */ /* 0x000fe200078e020c */
[----:B------:R0:W-:Y:S04]  /*0820*/  @P0 STG.E.U16 [R8.64], R10 ;  /* 0x0000000a08000986 */ /* 0x0001e8000c101504 */
[----:B------:R0:W-:Y:S02]  /*0830*/  @P0 STG.E.U16 [R12.64], R14 ;  /* 0x0000000e0c000986 */ /* 0x0001e4000c101504 */
.L_x_1:
[----:B------:R-:W-:Y:S01]  /*0840*/  ISETP.GT.U32.AND P0, PT, R7, 0xbff, PT ;  /* 0x00000bff0700780c */ /* 0x000fe20003f04070 */
[----:B0-----:R-:W-:Y:S02]  /*0850*/  IMAD.IADD R10, R3, 0x1, R7 ;  /* 0x00000001030a7824 */ /* 0x001fe400078e0207 */
[----:B------:R-:W-:Y:S01]  /*0860*/  IMAD.MOV.U32 R11, RZ, RZ, 0x4 ;  /* 0x00000004ff0b7424 */ /* 0x000fe200078e00ff */
[----:B------:R-:W-:Y:S01]  /*0870*/  ISETP.GT.U32.AND.EX P0, PT, R4, RZ, !P1, P0 ;  /* 0x000000ff0400720c */ /* 0x000fe20004f04100 */
[----:B------:R-:W-:-:S02]  /*0880*/  IMAD.MOV.U32 R13, RZ, RZ, RZ ;  /* 0x000000ffff0d7224 */ /* 0x000fc400078e00ff */
        /* <DEDUP_REMOVED lines=28> */
[----:B------:R-:W-:Y:S01]  /*0a50*/  IMAD.IADD R9, R6, 0x1, R7 ;  /* 0x0000000106097824 */ /* 0x000fe200078e0207 */
[----:B0-----:R-:W-:-:S06]  /*0a60*/  @P3 FADD R11, R10, 1 ;  /* 0x3f8000000a0b3421 */ /* 0x001fcc0000000000 */
[----:B------:R-:W0:Y:S02]  /*0a70*/  @P3 MUFU.RCP R11, R11 ;  /* 0x0000000b000b3308 */ /* 0x000e240000001000 */
[----:B0-----:R-:W-:-:S05]  /*0a80*/  @P3 FFMA.FTZ R8, R11, -2, R8 ;  /* 0xc00000000b083823 */ /* 0x001fca0000010008 */
[----:B------:R-:W-:-:S04]  /*0a90*/  @P3 FSEL R8, R8, 1, !P2 ;  /* 0x3f80000008083808 */ /* 0x000fc80005000000 */
[--C-:B------:R-:W-:Y:S01]  /*0aa0*/  @P3 LOP3.LUT R8, R8, 0x80000000, R15.reuse, 0xf8, !PT ;  /* 0x8000000008083812 */ /* 0x100fe200078ef80f */
[----:B------:R-:W-:-:S04]  /*0ab0*/  @!P3 FFMA.FTZ R8, R0, R15, R15 ;  /* 0x0000000f0008b223 */ /* 0x000fc8000001000f */
[----:B------:R-:W-:-:S04]  /*0ac0*/  FADD R8, R8, 1 ;  /* 0x3f80000008087421 */ /* 0x000fc80000000000 */
[----:B------:R-:W-:Y:S01]  /*0ad0*/  @P0 FMUL R12, R8, R13 ;  /* 0x0000000d080c0220 */ /* 0x000fe20000400000 */
[----:B------:R-:W-:-:S03]  /*0ae0*/  IADD3 R8, P3, R9, c[0x0][0x180], RZ ;  /* 0x0000600009087a10 */ /* 0x000fc60007f7e0ff */
[----:B------:R-:W-:Y:S01]  /*0af0*/  FMUL R12, R5, R12 ;  /* 0x0000000c050c7220 */ /* 0x000fe20000400000 */
[----:B------:R-:W-:-:S03]  /*0b00*/  LEA.HI.X.SX32 R9, R9, c[0x0][0x184], 0x1, P3 ;  /* 0x0000610009097a11 */ /* 0x000fc600018f0eff */
[----:B------:R-:W0:Y:S02]  /*0b10*/  FRND R0, R12 ;  /* 0x0000000c00007307 */ /* 0x000e240000201000 */
[C---:B0-----:R-:W-:Y:S02]  /*0b20*/  FSETP.GT.AND P0, PT, R0.reuse, -127, PT ;  /* 0xc2fe00000000780b */ /* 0x041fe40003f04000 */
[----:B------:R-:W-:-:S11]  /*0b30*/  FSETP.NAN.AND P2, PT, R0, R0, PT ;  /* 0x000000000000720b */ /* 0x000fd60003f48000 */
[----:B------:R-:W-:-:S04]  /*0b40*/  @!P0 FSEL R0, R0, -127, P2 ;  /* 0xc2fe000000008808 */ /* 0x000fc80001000000 */
[----:B------:R-:W0:Y:S01]  /*0b50*/  F2I.S16.TRUNC.NTZ R11, R0 ;  /* 0x00000000000b7305 */ /* 0x000e22000020e900 */
[C---:B------:R-:W-:Y:S02]  /*0b60*/  FSETP.GEU.AND P2, PT, R0.reuse, 127, PT ;  /* 0x42fe00000000780b */ /* 0x040fe40003f4e000 */
[----:B------:R-:W-:-:S11]  /*0b70*/  FSETP.NAN.AND P0, PT, R0, R0, PT ;  /* 0x000000000000720b */ /* 0x000fd60003f08000 */
[----:B0-----:R-:W-:Y:S02]  /*0b80*/  @P2 SEL R11, R11, 0x7f, P0 ;  /* 0x0000007f0b0b2807 */ /* 0x001fe40000000000 */
[C---:B------:R-:W-:Y:S02]  /*0b90*/  ISETP.GE.U32.AND P0, PT, R7.reuse, 0x3bfc, PT ;  /* 0x00003bfc0700780c */ /* 0x040fe40003f06070 */
[----:B------:R-:W-:Y:S01]  /*0ba0*/  IADD3 R7, P2, R7, 0x4, RZ ;  /* 0x0000000407077810 */ /* 0x000fe20007f5e0ff */
[----:B------:R0:W-:Y:S01]  /*0bb0*/  @!P1 STG.E.U8 [R8.64], R11 ;  /* 0x0000000b08009986 */ /* 0x0001e2000c101104 */
[----:B------:R-:W-:-:S03]  /*0bc0*/  ISETP.GE.U32.AND.EX P0, PT, R4, RZ, PT, P0 ;  /* 0x000000ff0400720c */ /* 0x000fc60003f06100 */
[----:B------:R-:W-:-:S10]  /*0bd0*/  IMAD.X R4, RZ, RZ, R4, P2 ;  /* 0x000000ffff047224 */ /* 0x000fd400010e0604 */
[----:B------:R-:W-:Y:S05]  /*0be0*/  @P0 EXIT ;  /* 0x000000000000094d */ /* 0x000fea0003800000 */
[----:B0-----:R-:W-:Y:S05]  /*0bf0*/  BRA `(.L_x_1) ;  /* 0xfffffc4000007947 */ /* 0x001fea000383ffff */
.L_x_2:
[----:B------:R-:W-:-:S00]  /*0c00*/  BRA `(.L_x_2) ;  /* 0xfffffff000007947 */ /* 0x000fc0000383ffff */
[----:B------:R-:W-:-:S00]  /*0c10*/  NOP ;  /* 0x0000000000007918 */ /* 0x000fc00000000000 */
        /* <DEDUP_REMOVED lines=14> */
.L_x_3:


//--------------------- .nv.global.init           --------------------------
	.section	.nv.global.init,"aw",@progbits
.nv.global.init:
	.type		_$_str,@object
	.size		_$_str,(.L_0 - _$_str)
_$_str:
        /*0000*/ 	.byte	0x5f, 0x5f, 0x43, 0x55, 0x44, 0x41, 0x5f, 0x46, 0x54, 0x5a, 0x00
.L_0:


//--------------------- .nv.shared.triton_red_fused__to_copy_add_amax_amin_cat_clamp_mul_reciprocal_7 --------------------------
	.section	.nv.shared.triton_red_fused__to_copy_add_amax_amin_cat_clamp_mul_reciprocal_7,"aw",@nobits
	.sectionflags	@""
	.align	16
